//
// Generated by NVIDIA NVVM Compiler
//
// Compiler Build ID: CL-36424714
// Cuda compilation tools, release 13.0, V13.0.88
// Based on NVVM 20.0.0
//

.version 9.0
.target sm_100
.address_size 64

	// .globl	my_transform

.visible .entry my_transform(
	.param .u64 .ptr .align 1 my_transform_param_0,
	.param .u64 my_transform_param_1,
	.param .u64 my_transform_param_2
)
{
	.reg .pred 	%p<4>;
	.reg .b16 	%rs<2>;
	.reg .b32 	%r<10>;
	.reg .b64 	%rd<11>;

	ld.param.u64 	%rd3, [my_transform_param_0];
	ld.param.u64 	%rd4, [my_transform_param_1];
	ld.param.u64 	%rd5, [my_transform_param_2];
	mov.u32 	%r1, %ctaid.x;
	mov.u32 	%r2, %ntid.x;
	mov.u32 	%r3, %tid.x;
	mad.lo.s32 	%r4, %r1, %r2, %r3;
	mov.u32 	%r5, %ctaid.y;
	mov.u32 	%r6, %ntid.y;
	mov.u32 	%r7, %tid.y;
	mad.lo.s32 	%r8, %r5, %r6, %r7;
	cvt.u64.u32 	%rd1, %r4;
	setp.lt.u64 	%p1, %rd4, %rd1;
	cvt.u64.u32 	%rd2, %r8;
	setp.lt.u64 	%p2, %rd5, %rd2;
	or.pred  	%p3, %p1, %p2;
	@%p3 bra 	$L__BB0_2;
	cvta.to.global.u64 	%rd7, %rd3;
	mad.lo.s64 	%rd8, %rd4, %rd2, %rd1;
	shl.b64 	%rd9, %rd8, 3;
	add.s64 	%rd10, %rd7, %rd9;
	mov.b16 	%rs1, 0;
	st.global.u16 	[%rd10], %rs1;
	st.global.u16 	[%rd10+2], %rs1;
$L__BB0_2:
	ret;

}


// ===== COMPILED SASS (sm_100) =====

	.target	sm_100

	.elftype	@"ET_EXEC"


//--------------------- .note.nv.tkinfo           --------------------------
	.section	.note.nv.tkinfo,"",@"SHT_NOTE"
	.sectionflags	@"SHF_NOTE_NV_TKINFO"
	.tkinfo
        /*0018*/ 	.word	0x00000002
        /*0030*/ 	.string	""
        /*0030*/ 	.string	"ptxas"
        /*0030*/ 	.string	"Cuda compilation tools, release 13.0, V13.0.88"
        /*0030*/ 	.string	"Build cuda_13.0.r13.0/compiler.36424714_0"
        /*0030*/ 	.string	"-arch sm_100 -m 64 "



//--------------------- .note.nv.cuinfo           --------------------------
	.section	.note.nv.cuinfo,"",@"SHT_NOTE"
	.sectionflags	@"SHF_NOTE_NV_CUINFO"
        /*0018*/ 	.short	0x0002
        /*001a*/ 	.short	0x0064
        /*001c*/ 	.short	0x0082
	.zero		2


//--------------------- .nv.info                  --------------------------
	.section	.nv.info,"",@"SHT_CUDA_INFO"
	.align	4


	//----- nvinfo : EIATTR_REGCOUNT
	.align		4
        /*0000*/ 	.byte	0x04, 0x2f
        /*0002*/ 	.short	(.L_1 - .L_0)
	.align		4
.L_0:
        /*0004*/ 	.word	index@(my_transform)
        /*0008*/ 	.word	0x00000008


	//----- nvinfo : EIATTR_FRAME_SIZE
	.align		4
.L_1:
        /*000c*/ 	.byte	0x04, 0x11
        /*000e*/ 	.short	(.L_3 - .L_2)
	.align		4
.L_2:
        /*0010*/ 	.word	index@(my_transform)
        /*0014*/ 	.word	0x00000000


	//----- nvinfo : EIATTR_MIN_STACK_SIZE
	.align		4
.L_3:
        /*0018*/ 	.byte	0x04, 0x12
        /*001a*/ 	.short	(.L_5 - .L_4)
	.align		4
.L_4:
        /*001c*/ 	.word	index@(my_transform)
        /*0020*/ 	.word	0x00000000
.L_5:


//--------------------- .nv.compat                --------------------------
	.section	.nv.compat,"",@"SHT_CUDA_COMPAT_INFO"
	.align	4
        /*0000*/ 	.byte	0x02, 0x09, 0x00, 0x00, 0x02, 0x02, 0x01, 0x00, 0x02, 0x05, 0x05, 0x00, 0x03, 0x07, 0x01, 0x01
        /*0010*/ 	.byte	0x02, 0x03, 0x00, 0x00, 0x02, 0x06, 0x01, 0x00, 0x04, 0x0b, 0x08, 0x00, 0x09, 0x00, 0x00, 0x00
        /*0020*/ 	.byte	0x00, 0x00, 0x00, 0x00


//--------------------- .nv.info.my_transform     --------------------------
	.section	.nv.info.my_transform,"",@"SHT_CUDA_INFO"
	.sectionflags	@""
	.align	4


	//----- nvinfo : EIATTR_CUDA_API_VERSION
	.align		4
        /*0000*/ 	.byte	0x04, 0x37
        /*0002*/ 	.short	(.L_7 - .L_6)
.L_6:
        /*0004*/ 	.word	0x00000082


	//----- nvinfo : EIATTR_KPARAM_INFO
	.align		4
.L_7:
        /*0008*/ 	.byte	0x04, 0x17
        /*000a*/ 	.short	(.L_9 - .L_8)
.L_8:
        /*000c*/ 	.word	0x00000000
        /*0010*/ 	.short	0x0002
        /*0012*/ 	.short	0x0010
        /*0014*/ 	.byte	0x00, 0xf0, 0x21, 0x00


	//----- nvinfo : EIATTR_KPARAM_INFO
	.align		4
.L_9:
        /*0018*/ 	.byte	0x04, 0x17
        /*001a*/ 	.short	(.L_11 - .L_10)
.L_10:
        /*001c*/ 	.word	0x00000000
        /*0020*/ 	.short	0x0001
        /*0022*/ 	.short	0x0008
        /*0024*/ 	.byte	0x00, 0xf0, 0x21, 0x00


	//----- nvinfo : EIATTR_KPARAM_INFO
	.align		4
.L_11:
        /*0028*/ 	.byte	0x04, 0x17
        /*002a*/ 	.short	(.L_13 - .L_12)
.L_12:
        /*002c*/ 	.word	0x00000000
        /*0030*/ 	.short	0x0000
        /*0032*/ 	.short	0x0000
        /*0034*/ 	.byte	0x00, 0xf5, 0x21, 0x00


	//----- nvinfo : EIATTR_SPARSE_MMA_MASK
	.align		4
.L_13:
        /*0038*/ 	.byte	0x03, 0x50
        /*003a*/ 	.short	0x0000


	//----- nvinfo : EIATTR_MAXREG_COUNT
	.align		4
        /*003c*/ 	.byte	0x03, 0x1b
        /*003e*/ 	.short	0x00ff


	//----- nvinfo : EIATTR_MERCURY_ISA_VERSION
	.align		4
        /*0040*/ 	.byte	0x03, 0x5f
        /*0042*/ 	.short	0x0101


	//----- nvinfo : EIATTR_VRC_CTA_INIT_COUNT
	.align		4
        /*0044*/ 	.byte	0x02, 0x4a
	.zero		1
	.zero		1


	//----- nvinfo : EIATTR_EXIT_INSTR_OFFSETS
	.align		4
        /*0048*/ 	.byte	0x04, 0x1c
        /*004a*/ 	.short	(.L_15 - .L_14)


	//   ....[0]....
.L_14:
        /*004c*/ 	.word	0x000000f0


	//   ....[1]....
        /*0050*/ 	.word	0x00000190


	//----- nvinfo : EIATTR_CBANK_PARAM_SIZE
	.align		4
.L_15:
        /*0054*/ 	.byte	0x03, 0x19
        /*0056*/ 	.short	0x0018


	//----- nvinfo : EIATTR_PARAM_CBANK
	.align		4
        /*0058*/ 	.byte	0x04, 0x0a
        /*005a*/ 	.short	(.L_17 - .L_16)
	.align		4
.L_16:
        /*005c*/ 	.word	index@(.nv.constant0.my_transform)
        /*0060*/ 	.short	0x0380
        /*0062*/ 	.short	0x0018


	//----- nvinfo : EIATTR_SW_WAR
	.align		4
.L_17:
        /*0064*/ 	.byte	0x04, 0x36
        /*0066*/ 	.short	(.L_19 - .L_18)
.L_18:
        /*0068*/ 	.word	0x00000008
.L_19:


//--------------------- .nv.callgraph             --------------------------
	.section	.nv.callgraph,"",@"SHT_CUDA_CALLGRAPH"
	.align	4
	.sectionentsize	8
	.align		4
        /*0000*/ 	.word	0x00000000
	.align		4
        /*0004*/ 	.word	0xffffffff
	.align		4
        /*0008*/ 	.word	0x00000000
	.align		4
        /*000c*/ 	.word	0xfffffffe
	.align		4
        /*0010*/ 	.word	0x00000000
	.align		4
        /*0014*/ 	.word	0xfffffffd
	.align		4
        /*0018*/ 	.word	0x00000000
	.align		4
        /*001c*/ 	.word	0xfffffffc


//--------------------- .text.my_transform        --------------------------
	.section	.text.my_transform,"ax",@progbits
	.align	128
        .global         my_transform
        .type           my_transform,@function
        .size           my_transform,(.L_x_1 - my_transform)
        .other          my_transform,@"STO_CUDA_ENTRY STV_DEFAULT"
my_transform:
.text.my_transform:
[----:B------:R-:W-:Y:S01]  /*0000*/  LDC R1, c[0x0][0x37c] ;  /* 0x0000df00ff017b82 */ /* 0x000fe20000000800 */
[----:B------:R-:W0:Y:S07]  /*0010*/  S2R R0, SR_TID.Y ;  /* 0x0000000000007919 */ /* 0x000e2e0000002200 */
[----:B------:R-:W1:Y:S01]  /*0020*/  LDC R2, c[0x0][0x360] ;  /* 0x0000d800ff027b82 */ /* 0x000e620000000800 */
[----:B------:R-:W2:Y:S01]  /*0030*/  LDCU.64 UR6, c[0x0][0x390] ;  /* 0x00007200ff0677ac */ /* 0x000ea20008000a00 */
[----:B------:R-:W1:Y:S01]  /*0040*/  S2R R3, SR_TID.X ;  /* 0x0000000000037919 */ /* 0x000e620000002100 */
[----:B------:R-:W3:Y:S05]  /*0050*/  LDCU.64 UR8, c[0x0][0x388] ;  /* 0x00007100ff0877ac */ /* 0x000eea0008000a00 */
[----:B------:R-:W0:Y:S08]  /*0060*/  S2UR UR5, SR_CTAID.Y ;  /* 0x00000000000579c3 */ /* 0x000e300000002600 */
[----:B------:R-:W0:Y:S08]  /*0070*/  LDC R5, c[0x0][0x364] ;  /* 0x0000d900ff057b82 */ /* 0x000e300000000800 */
[----:B------:R-:W1:Y:S01]  /*0080*/  S2UR UR4, SR_CTAID.X ;  /* 0x00000000000479c3 */ /* 0x000e620000002500 */
[----:B0-----:R-:W-:-:S05]  /*0090*/  IMAD R5, R5, UR5, R0 ;  /* 0x0000000505057c24 */ /* 0x001fca000f8e0200 */
[----:B--2---:R-:W-:Y:S01]  /*00a0*/  ISETP.GT.U32.AND P1, PT, R5, UR6, PT ;  /* 0x0000000605007c0c */ /* 0x004fe2000bf24070 */
[----:B-1----:R-:W-:-:S03]  /*00b0*/  IMAD R2, R2, UR4, R3 ;  /* 0x0000000402027c24 */ /* 0x002fc6000f8e0203 */
[----:B------:R-:W-:Y:S02]  /*00c0*/  ISETP.GT.U32.AND.EX P1, PT, RZ, UR7, PT, P1 ;  /* 0x00000007ff007c0c */ /* 0x000fe4000bf24110 */
[----:B---3--:R-:W-:-:S04]  /*00d0*/  ISETP.GT.U32.AND P0, PT, R2, UR8, PT ;  /* 0x0000000802007c0c */ /* 0x008fc8000bf04070 */
[----:B------:R-:W-:-:S13]  /*00e0*/  ISETP.GT.U32.OR.EX P0, PT, RZ, UR9, P1, P0 ;  /* 0x00000009ff007c0c */ /* 0x000fda0008f04500 */
[----:B------:R-:W-:Y:S05]  /*00f0*/  @P0 EXIT ;  /* 0x000000000000094d */ /* 0x000fea0003800000 */
[----:B------:R-:W0:Y:S01]  /*0100*/  LDCU.64 UR6, c[0x0][0x380] ;  /* 0x00007000ff0677ac */ /* 0x000e220008000a00 */
[----:B------:R-:W-:Y:S01]  /*0110*/  IMAD.MOV.U32 R3, RZ, RZ, RZ ;  /* 0x000000ffff037224 */ /* 0x000fe200078e00ff */
[----:B------:R-:W1:Y:S01]  /*0120*/  LDCU.64 UR4, c[0x0][0x358] ;  /* 0x00006b00ff0477ac */ /* 0x000e620008000a00 */
[----:B------:R-:W-:-:S04]  /*0130*/  IMAD.WIDE.U32 R2, R5, UR8, R2 ;  /* 0x0000000805027c25 */ /* 0x000fc8000f8e0002 */
[----:B------:R-:W-:Y:S01]  /*0140*/  IMAD R5, R5, UR9, R3 ;  /* 0x0000000905057c24 */ /* 0x000fe2000f8e0203 */
[----:B0-----:R-:W-:-:S04]  /*0150*/  LEA R4, P0, R2, UR6, 0x3 ;  /* 0x0000000602047c11 */ /* 0x001fc8000f8018ff */
[----:B------:R-:W-:-:S05]  /*0160*/  LEA.HI.X R5, R2, UR7, R5, 0x3, P0 ;  /* 0x0000000702057c11 */ /* 0x000fca00080f1c05 */
[----:B-1----:R-:W-:Y:S04]  /*0170*/  STG.E.U16 desc[UR4][R4.64], RZ ;  /* 0x000000ff04007986 */ /* 0x002fe8000c101504 */
[----:B------:R-:W-:Y:S01]  /*0180*/  STG.E.U16 desc[UR4][R4.64+0x2], RZ ;  /* 0x000002ff04007986 */ /* 0x000fe2000c101504 */
[----:B------:R-:W-:Y:S05]  /*0190*/  EXIT ;  /* 0x000000000000794d */ /* 0x000fea0003800000 */
.L_x_0:
[----:B------:R-:W-:-:S00]  /*01a0*/  BRA `(.L_x_0) ;  /* 0xfffffffc00fc7947 */ /* 0x000fc0000383ffff */
[----:B------:R-:W-:-:S00]  /*01b0*/  NOP ;  /* 0x0000000000007918 */ /* 0x000fc00000000000 */
        /* <DEDUP_REMOVED lines=12> */
.L_x_1:


//--------------------- .nv.shared.reserved.0     --------------------------
	.section	.nv.shared.reserved.0,"aw",@nobits
	.weak		__nv_reservedSMEM_offset_0_alias
	.size		__nv_reservedSMEM_offset_0_alias, 0, 64
	.other		__nv_reservedSMEM_offset_0_alias,@"STO_CUDA_RESERVED_SHARED STV_DEFAULT"
__nv_reservedSMEM_offset_0_alias:
	.zero		0
	.zero		64


//--------------------- .nv.constant0.my_transform --------------------------
	.section	.nv.constant0.my_transform,"a",@progbits
	.sectionflags	@""
	.align	4
.nv.constant0.my_transform:
	.zero		920


//--------------------- SYMBOLS --------------------------

	.type		.nv.reservedSmem.offset0,@object
	.size		.nv.reservedSmem.offset0,0x4
